	.headerflags	@"EF_CUDA_TEXMODE_UNIFIED EF_CUDA_64BIT_ADDRESS EF_CUDA_ACCELERATORS EF_CUDA_SM90 EF_CUDA_VIRTUAL_SM(EF_CUDA_SM90)"
	.elftype	@"ET_EXEC"


//--------------------- .nv.info                  --------------------------
	.section	.nv.info,"",@"SHT_CUDA_INFO"
	.align	4


	//----- nvinfo : EIATTR_REGCOUNT
	.align		4
        /*0000*/ 	.byte	0x04, 0x2f
        /*0002*/ 	.short	(.L_1 - .L_0)
	.align		4
.L_0:
        /*0004*/ 	.word	index@(triton_poi_fused_1)
        /*0008*/ 	.word	0x0000001e


	//----- nvinfo : EIATTR_MIN_STACK_SIZE
	.align		4
.L_1:
        /*000c*/ 	.byte	0x04, 0x12
        /*000e*/ 	.short	(.L_3 - .L_2)
	.align		4
.L_2:
        /*0010*/ 	.word	index@(triton_poi_fused_1)
        /*0014*/ 	.word	0x00000000


	//----- nvinfo : EIATTR_FRAME_SIZE
	.align		4
.L_3:
        /*0018*/ 	.byte	0x04, 0x11
        /*001a*/ 	.short	(.L_5 - .L_4)
	.align		4
.L_4:
        /*001c*/ 	.word	index@(triton_poi_fused_1)
        /*0020*/ 	.word	0x00000000


	//----- nvinfo : EIATTR_MIN_STACK_SIZE
	.align		4
.L_5:
        /*0024*/ 	.byte	0x04, 0x12
        /*0026*/ 	.short	(.L_7 - .L_6)
	.align		4
.L_6:
        /*0028*/ 	.word	index@(triton_poi_fused_1)
        /*002c*/ 	.word	0x00000000
.L_7:


//--------------------- .nv.info.triton_poi_fused_1 --------------------------
	.section	.nv.info.triton_poi_fused_1,"",@"SHT_CUDA_INFO"
	.sectionflags	@""
	.align	4


	//----- nvinfo : EIATTR_CUDA_API_VERSION
	.align		4
        /*0000*/ 	.byte	0x04, 0x37
        /*0002*/ 	.short	(.L_9 - .L_8)
.L_8:
        /*0004*/ 	.word	0x0000007c


	//----- nvinfo : EIATTR_KPARAM_INFO
	.align		4
.L_9:
        /*0008*/ 	.byte	0x04, 0x17
        /*000a*/ 	.short	(.L_11 - .L_10)
.L_10:
        /*000c*/ 	.word	0x00000000
        /*0010*/ 	.short	0x0003
        /*0012*/ 	.short	0x0014
        /*0014*/ 	.byte	0x00, 0xf0, 0x11, 0x00


	//----- nvinfo : EIATTR_KPARAM_INFO
	.align		4
.L_11:
        /*0018*/ 	.byte	0x04, 0x17
        /*001a*/ 	.short	(.L_13 - .L_12)
.L_12:
        /*001c*/ 	.word	0x00000000
        /*0020*/ 	.short	0x0002
        /*0022*/ 	.short	0x0010
        /*0024*/ 	.byte	0x00, 0xf0, 0x11, 0x00


	//----- nvinfo : EIATTR_KPARAM_INFO
	.align		4
.L_13:
        /*0028*/ 	.byte	0x04, 0x17
        /*002a*/ 	.short	(.L_15 - .L_14)
.L_14:
        /*002c*/ 	.word	0x00000000
        /*0030*/ 	.short	0x0001
        /*0032*/ 	.short	0x0008
        /*0034*/ 	.byte	0x00, 0xf4, 0x21, 0x00


	//----- nvinfo : EIATTR_KPARAM_INFO
	.align		4
.L_15:
        /*0038*/ 	.byte	0x04, 0x17
        /*003a*/ 	.short	(.L_17 - .L_16)
.L_16:
        /*003c*/ 	.word	0x00000000
        /*0040*/ 	.short	0x0000
        /*0042*/ 	.short	0x0000
        /*0044*/ 	.byte	0x00, 0xf4, 0x21, 0x00


	//----- nvinfo : EIATTR_SPARSE_MMA_MASK
	.align		4
.L_17:
        /*0048*/ 	.byte	0x03, 0x50
        /*004a*/ 	.short	0x0000


	//----- nvinfo : EIATTR_MAXREG_COUNT
	.align		4
        /*004c*/ 	.byte	0x03, 0x1b
        /*004e*/ 	.short	0x00ff


	//----- nvinfo : EIATTR_EXIT_INSTR_OFFSETS
	.align		4
        /*0050*/ 	.byte	0x04, 0x1c
        /*0052*/ 	.short	(.L_19 - .L_18)


	//   ....[0]....
.L_18:
        /*0054*/ 	.word	0x000006a0


	//   ....[1]....
        /*0058*/ 	.word	0x000006f0


	//----- nvinfo : EIATTR_REQNTID
	.align		4
.L_19:
        /*005c*/ 	.byte	0x04, 0x10
        /*005e*/ 	.short	(.L_21 - .L_20)
.L_20:
        /*0060*/ 	.word	0x00000080
        /*0064*/ 	.word	0x00000001
        /*0068*/ 	.word	0x00000001


	//----- nvinfo : EIATTR_CBANK_PARAM_SIZE
	.align		4
.L_21:
        /*006c*/ 	.byte	0x03, 0x19
        /*006e*/ 	.short	0x0018


	//----- nvinfo : EIATTR_PARAM_CBANK
	.align		4
        /*0070*/ 	.byte	0x04, 0x0a
        /*0072*/ 	.short	(.L_23 - .L_22)
	.align		4
.L_22:
        /*0074*/ 	.word	index@(.nv.constant0.triton_poi_fused_1)
        /*0078*/ 	.short	0x0210
        /*007a*/ 	.short	0x0018


	//----- nvinfo : EIATTR_SW_WAR
	.align		4
.L_23:
        /*007c*/ 	.byte	0x04, 0x36
        /*007e*/ 	.short	(.L_25 - .L_24)
.L_24:
        /*0080*/ 	.word	0x00000008
.L_25:


//--------------------- .nv.callgraph             --------------------------
	.section	.nv.callgraph,"",@"SHT_CUDA_CALLGRAPH"
	.align	4
	.sectionentsize	8
	.align		4
        /*0000*/ 	.word	0x00000000
	.align		4
        /*0004*/ 	.word	0xffffffff
	.align		4
        /*0008*/ 	.word	0x00000000
	.align		4
        /*000c*/ 	.word	0xfffffffe
	.align		4
        /*0010*/ 	.word	0x00000000
	.align		4
        /*0014*/ 	.word	0xfffffffd
	.align		4
        /*0018*/ 	.word	0x00000000
	.align		4
        /*001c*/ 	.word	0xfffffffc


//--------------------- .text.triton_poi_fused_1  --------------------------
	.section	.text.triton_poi_fused_1,"ax",@progbits
	.sectionflags	@"SHF_BARRIERS=1"
	.align	128
        .global         triton_poi_fused_1
        .type           triton_poi_fused_1,@function
        .size           triton_poi_fused_1,(.L_x_1 - triton_poi_fused_1)
        .other          triton_poi_fused_1,@"STO_CUDA_ENTRY STV_DEFAULT"
triton_poi_fused_1:
.text.triton_poi_fused_1:
[----:B------:R-:W0:Y:S01]  /*0000*/  LDC R1, c[0x0][0x28] ;  /* 0x00000a00ff017b82 */ /* 0x000e220000000800 */
[----:B------:R-:W1:Y:S07]  /*0010*/  S2R R15, SR_CTAID.X ;  /* 0x00000000000f7919 */ /* 0x000e6e0000002500 */
[----:B------:R-:W2:Y:S01]  /*0020*/  LDC.64 R16, c[0x0][0x210] ;  /* 0x00008400ff107b82 */ /* 0x000ea20000000a00 */
[----:B------:R-:W-:Y:S01]  /*0030*/  IMAD.MOV.U32 R14, RZ, RZ, RZ ;  /* 0x000000ffff0e7224 */ /* 0x000fe200078e00ff */
[----:B------:R-:W-:Y:S01]  /*0040*/  ULDC.64 UR6, c[0x0][0x208] ;  /* 0x0000820000067ab9 */ /* 0x000fe20000000a00 */
[----:B------:R-:W3:Y:S01]  /*0050*/  S2R R18, SR_TID.X ;  /* 0x0000000000127919 */ /* 0x000ee20000002100 */
[----:B------:R-:W4:Y:S01]  /*0060*/  S2R R19, SR_CTAID.Y ;  /* 0x0000000000137919 */ /* 0x000f220000002600 */
[----:B-1----:R-:W-:Y:S01]  /*0070*/  IMAD.SHL.U32 R15, R15, 0x10, RZ ;  /* 0x000000100f0f7824 */ /* 0x002fe200078e00ff */
[----:B---3--:R-:W-:-:S04]  /*0080*/  SHF.R.U32.HI R0, RZ, 0x4, R18 ;  /* 0x00000004ff007819 */ /* 0x008fc80000011612 */
[----:B------:R-:W-:Y:S01]  /*0090*/  LOP3.LUT R4, R15, 0xf, R18, 0xf8, !PT ;  /* 0x0000000f0f047812 */ /* 0x000fe200078ef812 */
[----:B----4-:R-:W-:Y:S01]  /*00a0*/  IMAD.SHL.U32 R19, R19, 0x40, RZ ;  /* 0x0000004013137824 */ /* 0x010fe200078e00ff */
[----:B------:R-:W-:Y:S02]  /*00b0*/  SGXT.U32 R0, R0, 0x3 ;  /* 0x000000030000781a */ /* 0x000fe40000000000 */
[----:B------:R-:W-:Y:S02]  /*00c0*/  ISETP.GE.AND P0, PT, R4, 0x9, PT ;  /* 0x000000090400780c */ /* 0x000fe40003f06270 */
[----:B------:R-:W-:Y:S02]  /*00d0*/  LOP3.LUT R3, R19, 0x8, R0, 0xfe, !PT ;  /* 0x0000000813037812 */ /* 0x000fe400078efe00 */
[----:B------:R-:W-:Y:S02]  /*00e0*/  LOP3.LUT R2, R19, R0, RZ, 0xfc, !PT ;  /* 0x0000000013027212 */ /* 0x000fe400078efcff */
[C---:B------:R-:W-:Y:S01]  /*00f0*/  ISETP.LT.AND P2, PT, R3.reuse, 0xa00, !P0 ;  /* 0x00000a000300780c */ /* 0x040fe20004741270 */
[--C-:B------:R-:W-:Y:S01]  /*0100*/  IMAD R3, R3, 0x9, R4.reuse ;  /* 0x0000000903037824 */ /* 0x100fe200078e0204 */
[----:B------:R-:W-:Y:S01]  /*0110*/  LOP3.LUT R6, R19, 0x10, R0, 0xfe, !PT ;  /* 0x0000001013067812 */ /* 0x000fe200078efe00 */
[----:B------:R-:W-:Y:S01]  /*0120*/  IMAD R5, R2, 0x9, R4 ;  /* 0x0000000902057824 */ /* 0x000fe200078e0204 */
[----:B------:R-:W-:-:S02]  /*0130*/  LOP3.LUT R7, R19, 0x18, R0, 0xfe, !PT ;  /* 0x0000001813077812 */ /* 0x000fc400078efe00 */
[----:B------:R-:W-:Y:S01]  /*0140*/  ISETP.LT.AND P1, PT, R2, 0xa00, !P0 ;  /* 0x00000a000200780c */ /* 0x000fe20004721270 */
[----:B--2---:R-:W-:Y:S01]  /*0150*/  IMAD.WIDE R2, R3, 0x4, R16 ;  /* 0x0000000403027825 */ /* 0x004fe200078e0210 */
[----:B------:R-:W-:Y:S02]  /*0160*/  ISETP.LT.AND P6, PT, R6, 0xa00, !P0 ;  /* 0x00000a000600780c */ /* 0x000fe400047c1270 */
[----:B------:R-:W-:Y:S02]  /*0170*/  LOP3.LUT R8, R19, 0x20, R0, 0xfe, !PT ;  /* 0x0000002013087812 */ /* 0x000fe400078efe00 */
[----:B------:R-:W-:Y:S01]  /*0180*/  ISETP.LT.AND P5, PT, R7, 0xa00, !P0 ;  /* 0x00000a000700780c */ /* 0x000fe200047a1270 */
[----:B------:R1:W2:Y:S01]  /*0190*/  @P2 LDG.E.EL R14, desc[UR6][R2.64] ;  /* 0x00000006020e2981 */ /* 0x0002a2000c2e1900 */
[----:B------:R-:W-:Y:S02]  /*01a0*/  LOP3.LUT R4, R19, 0x28, R0, 0xfe, !PT ;  /* 0x0000002813047812 */ /* 0x000fe400078efe00 */
[----:B------:R-:W-:-:S02]  /*01b0*/  LOP3.LUT R6, R19, 0x30, R0, 0xfe, !PT ;  /* 0x0000003013067812 */ /* 0x000fc400078efe00 */
[----:B------:R-:W-:Y:S02]  /*01c0*/  LOP3.LUT R7, R19, 0x38, R0, 0xfe, !PT ;  /* 0x0000003813077812 */ /* 0x000fe400078efe00 */
[----:B------:R-:W-:Y:S02]  /*01d0*/  ISETP.LT.AND P4, PT, R8, 0xa00, !P0 ;  /* 0x00000a000800780c */ /* 0x000fe40004781270 */
[----:B------:R-:W-:Y:S02]  /*01e0*/  ISETP.LT.AND P3, PT, R4, 0xa00, !P0 ;  /* 0x00000a000400780c */ /* 0x000fe40004761270 */
[----:B------:R-:W-:Y:S02]  /*01f0*/  ISETP.LT.AND P2, PT, R6, 0xa00, !P0 ;  /* 0x00000a000600780c */ /* 0x000fe40004741270 */
[----:B------:R-:W-:Y:S01]  /*0200*/  ISETP.LT.AND P0, PT, R7, 0xa00, !P0 ;  /* 0x00000a000700780c */ /* 0x000fe20004701270 */
[C---:B------:R-:W-:Y:S02]  /*0210*/  VIADD R7, R5.reuse, 0x90 ;  /* 0x0000009005077836 */ /* 0x040fe40000000000 */
[----:B------:R-:W-:-:S02]  /*0220*/  VIADD R9, R5, 0xd8 ;  /* 0x000000d805097836 */ /* 0x000fc40000000000 */
[C---:B------:R-:W-:Y:S02]  /*0230*/  VIADD R11, R5.reuse, 0x120 ;  /* 0x00000120050b7836 */ /* 0x040fe40000000000 */
[C---:B------:R-:W-:Y:S02]  /*0240*/  VIADD R13, R5.reuse, 0x168 ;  /* 0x00000168050d7836 */ /* 0x040fe40000000000 */
[C---:B------:R-:W-:Y:S02]  /*0250*/  VIADD R23, R5.reuse, 0x1b0 ;  /* 0x000001b005177836 */ /* 0x040fe40000000000 */
[C---:B------:R-:W-:Y:S02]  /*0260*/  VIADD R25, R5.reuse, 0x1f8 ;  /* 0x000001f805197836 */ /* 0x040fe40000000000 */
[----:B-1----:R-:W-:-:S04]  /*0270*/  IMAD.WIDE R2, R5, 0x4, R16 ;  /* 0x0000000405027825 */ /* 0x002fc800078e0210 */
[----:B------:R-:W-:-:S04]  /*0280*/  IMAD.WIDE R4, R7, 0x4, R16 ;  /* 0x0000000407047825 */ /* 0x000fc800078e0210 */
[----:B------:R-:W-:-:S04]  /*0290*/  IMAD.WIDE R6, R9, 0x4, R16 ;  /* 0x0000000409067825 */ /* 0x000fc800078e0210 */
[----:B------:R-:W-:Y:S01]  /*02a0*/  IMAD.WIDE R8, R11, 0x4, R16 ;  /* 0x000000040b087825 */ /* 0x000fe200078e0210 */
[----:B------:R-:W-:-:S03]  /*02b0*/  CS2R R20, SRZ ;  /* 0x0000000000147805 */ /* 0x000fc6000001ff00 */
[----:B------:R-:W-:-:S03]  /*02c0*/  IMAD.WIDE R10, R13, 0x4, R16 ;  /* 0x000000040d0a7825 */ /* 0x000fc600078e0210 */
[----:B------:R1:W3:Y:S01]  /*02d0*/  @P6 LDG.E.EL R20, desc[UR6][R4.64] ;  /* 0x0000000604146981 */ /* 0x0002e2000c2e1900 */
[--C-:B------:R-:W-:Y:S01]  /*02e0*/  IMAD.WIDE R12, R23, 0x4, R16.reuse ;  /* 0x00000004170c7825 */ /* 0x100fe200078e0210 */
[----:B------:R-:W-:Y:S02]  /*02f0*/  CS2R R22, SRZ ;  /* 0x0000000000167805 */ /* 0x000fe4000001ff00 */
[----:B------:R-:W4:Y:S01]  /*0300*/  @P5 LDG.E.EL R21, desc[UR6][R6.64] ;  /* 0x0000000606155981 */ /* 0x000f22000c2e1900 */
[----:B------:R-:W-:Y:S01]  /*0310*/  IMAD.WIDE R16, R25, 0x4, R16 ;  /* 0x0000000419107825 */ /* 0x000fe200078e0210 */
[----:B------:R-:W-:Y:S02]  /*0320*/  CS2R R24, SRZ ;  /* 0x0000000000187805 */ /* 0x000fe4000001ff00 */
[----:B------:R-:W5:Y:S01]  /*0330*/  @P4 LDG.E.EL R22, desc[UR6][R8.64] ;  /* 0x0000000608164981 */ /* 0x000f62000c2e1900 */
[----:B------:R-:W-:-:S03]  /*0340*/  IMAD.MOV.U32 R26, RZ, RZ, RZ ;  /* 0x000000ffff1a7224 */ /* 0x000fc600078e00ff */
[----:B------:R-:W5:Y:S04]  /*0350*/  @P3 LDG.E.EL R24, desc[UR6][R10.64] ;  /* 0x000000060a183981 */ /* 0x000f68000c2e1900 */
[----:B------:R1:W5:Y:S04]  /*0360*/  @P2 LDG.E.EL R23, desc[UR6][R12.64] ;  /* 0x000000060c172981 */ /* 0x000368000c2e1900 */
[----:B------:R1:W5:Y:S04]  /*0370*/  @P1 LDG.E.EL R26, desc[UR6][R2.64] ;  /* 0x00000006021a1981 */ /* 0x000368000c2e1900 */
[----:B------:R-:W5:Y:S01]  /*0380*/  @P0 LDG.E.EL R25, desc[UR6][R16.64] ;  /* 0x0000000610190981 */ /* 0x000f62000c2e1900 */
[----:B------:R-:W1:Y:S01]  /*0390*/  S2R R27, SR_TID.X ;  /* 0x00000000001b7919 */ /* 0x000e620000002100 */
[----:B------:R-:W1:Y:S01]  /*03a0*/  S2UR UR5, SR_CgaCtaId ;  /* 0x00000000000579c3 */ /* 0x000e620000008800 */
[----:B------:R-:W-:Y:S01]  /*03b0*/  UMOV UR4, 0x400 ;  /* 0x0000040000047882 */ /* 0x000fe20000000000 */
[----:B-1----:R-:W-:Y:S01]  /*03c0*/  IMAD.SHL.U32 R4, R27, 0x40, RZ ;  /* 0x000000401b047824 */ /* 0x002fe200078e00ff */
[----:B------:R-:W-:-:S04]  /*03d0*/  SHF.R.U32.HI R5, RZ, 0x4, R27 ;  /* 0x00000004ff057819 */ /* 0x000fc8000001161b */
[----:B------:R-:W-:Y:S02]  /*03e0*/  SGXT.U32 R5, R5, 0x3 ;  /* 0x000000030505781a */ /* 0x000fe40000000000 */
[----:B------:R-:W-:Y:S01]  /*03f0*/  LOP3.LUT R4, R4, 0x3c0, RZ, 0xc0, !PT ;  /* 0x000003c004047812 */ /* 0x000fe200078ec0ff */
[----:B0-----:R-:W-:-:S03]  /*0400*/  UPRMT UR4, UR5, 0x654, UR4 ;  /* 0x0000065405047896 */ /* 0x001fc60008000004 */
[----:B------:R-:W-:-:S04]  /*0410*/  LOP3.LUT R5, R4, R5, RZ, 0xfc, !PT ;  /* 0x0000000504057212 */ /* 0x000fc800078efcff */
[----:B------:R-:W-:-:S04]  /*0420*/  LEA.HI R5, R4, R5, RZ, 0x1c ;  /* 0x0000000504057211 */ /* 0x000fc800078fe0ff */
[----:B------:R-:W-:Y:S01]  /*0430*/  LEA R13, R5, UR4, 0x2 ;  /* 0x00000004050d7c11 */ /* 0x000fe2000f8e10ff */
[----:B------:R-:W-:Y:S01]  /*0440*/  IMAD.SHL.U32 R8, R27, 0x4, RZ ;  /* 0x000000041b087824 */ /* 0x000fe200078e00ff */
[----:B------:R-:W-:-:S04]  /*0450*/  SHF.R.U32.HI R2, RZ, 0x2, R27 ;  /* 0x00000002ff027819 */ /* 0x000fc8000001161b */
[----:B------:R-:W-:Y:S02]  /*0460*/  LOP3.LUT R8, R8, 0x1fc, RZ, 0xc0, !PT ;  /* 0x000001fc08087812 */ /* 0x000fe400078ec0ff */
[----:B------:R-:W-:-:S05]  /*0470*/  LOP3.LUT R3, R2, 0x1c, RZ, 0xc0, !PT ;  /* 0x0000001c02037812 */ /* 0x000fca00078ec0ff */
[----:B------:R-:W-:-:S05]  /*0480*/  IMAD.IADD R3, R8, 0x1, R3 ;  /* 0x0000000108037824 */ /* 0x000fca00078e0203 */
[----:B------:R-:W-:Y:S01]  /*0490*/  LEA R4, R3, UR4, 0x2 ;  /* 0x0000000403047c11 */ /* 0x000fe2000f8e10ff */
[----:B------:R-:W-:Y:S01]  /*04a0*/  IMAD.SHL.U32 R18, R18, 0x4, RZ ;  /* 0x0000000412127824 */ /* 0x000fe200078e00ff */
[----:B------:R-:W0:Y:S04]  /*04b0*/  LDC.64 R2, c[0x0][0x218] ;  /* 0x00008600ff027b82 */ /* 0x000e280000000a00 */
[----:B------:R-:W-:-:S04]  /*04c0*/  LOP3.LUT R18, R19, 0x3c, R18, 0xf8, !PT ;  /* 0x0000003c13127812 */ /* 0x000fc800078ef812 */
[----:B------:R-:W-:-:S04]  /*04d0*/  SHF.R.S32.HI R9, RZ, 0x1f, R18 ;  /* 0x0000001fff097819 */ /* 0x000fc80000011412 */
[----:B------:R-:W-:-:S04]  /*04e0*/  LEA.HI R9, R9, R18, RZ, 0x4 ;  /* 0x0000001209097211 */ /* 0x000fc800078f20ff */
[----:B------:R-:W-:Y:S02]  /*04f0*/  LOP3.LUT R11, R9, 0xfffffff0, RZ, 0xc0, !PT ;  /* 0xfffffff0090b7812 */ /* 0x000fe400078ec0ff */
[----:B------:R-:W-:Y:S02]  /*0500*/  LOP3.LUT R12, R8, 0x200, RZ, 0xfc, !PT ;  /* 0x00000200080c7812 */ /* 0x000fe400078efcff */
[----:B------:R-:W-:Y:S01]  /*0510*/  SHF.R.S32.HI R10, RZ, 0x4, R9 ;  /* 0x00000004ff0a7819 */ /* 0x000fe20000011409 */
[C---:B------:R-:W-:Y:S01]  /*0520*/  IMAD.IADD R11, R18.reuse, 0x1, -R11 ;  /* 0x00000001120b7824 */ /* 0x040fe200078e0a0b */
[----:B------:R-:W-:Y:S02]  /*0530*/  ISETP.GE.AND P0, PT, R18, 0xa00, PT ;  /* 0x00000a001200780c */ /* 0x000fe40003f06270 */
[----:B------:R-:W-:Y:S02]  /*0540*/  LOP3.LUT R9, R15, R0, RZ, 0xfc, !PT ;  /* 0x000000000f097212 */ /* 0x000fe400078efcff */
[----:B------:R-:W-:-:S02]  /*0550*/  LOP3.LUT R0, R15, 0x8, R0, 0xfe, !PT ;  /* 0x000000080f007812 */ /* 0x000fc400078efe00 */
[----:B------:R-:W-:Y:S01]  /*0560*/  SHF.R.U32.HI R12, RZ, 0x4, R12 ;  /* 0x00000004ff0c7819 */ /* 0x000fe2000001160c */
[----:B------:R-:W-:Y:S01]  /*0570*/  IMAD R10, R10, 0x90, R11 ;  /* 0x000000900a0a7824 */ /* 0x000fe200078e020b */
[C---:B------:R-:W-:Y:S02]  /*0580*/  ISETP.LT.AND P1, PT, R9.reuse, 0x9, !P0 ;  /* 0x000000090900780c */ /* 0x040fe40004721270 */
[----:B------:R-:W-:Y:S02]  /*0590*/  ISETP.LT.AND P0, PT, R0, 0x9, !P0 ;  /* 0x000000090000780c */ /* 0x000fe40004701270 */
[----:B------:R-:W-:Y:S01]  /*05a0*/  LOP3.LUT R11, R12, 0x3c, RZ, 0xc0, !PT ;  /* 0x0000003c0c0b7812 */ /* 0x000fe200078ec0ff */
[----:B------:R-:W-:-:S04]  /*05b0*/  IMAD R9, R9, 0x10, R10 ;  /* 0x0000001009097824 */ /* 0x000fc800078e020a */
[----:B------:R-:W-:Y:S02]  /*05c0*/  IMAD.IADD R11, R8, 0x1, R11 ;  /* 0x00000001080b7824 */ /* 0x000fe400078e020b */
[----:B0-----:R-:W-:-:S03]  /*05d0*/  IMAD.WIDE R8, R9, 0x4, R2 ;  /* 0x0000000409087825 */ /* 0x001fc600078e0202 */
[----:B------:R-:W-:Y:S01]  /*05e0*/  LEA R11, R11, UR4, 0x2 ;  /* 0x000000040b0b7c11 */ /* 0x000fe2000f8e10ff */
[----:B--2---:R-:W-:Y:S04]  /*05f0*/  STS [R13+0x20], R14 ;  /* 0x0000200e0d007388 */ /* 0x004fe80000000800 */
[----:B---3--:R-:W-:Y:S04]  /*0600*/  STS [R13+0x40], R20 ;  /* 0x000040140d007388 */ /* 0x008fe80000000800 */
[----:B----4-:R-:W-:Y:S04]  /*0610*/  STS [R13+0x60], R21 ;  /* 0x000060150d007388 */ /* 0x010fe80000000800 */
[----:B-----5:R-:W-:Y:S04]  /*0620*/  STS [R13+0x80], R22 ;  /* 0x000080160d007388 */ /* 0x020fe80000000800 */
[----:B------:R-:W-:Y:S04]  /*0630*/  STS [R13+0xa0], R24 ;  /* 0x0000a0180d007388 */ /* 0x000fe80000000800 */
[----:B------:R-:W-:Y:S04]  /*0640*/  STS [R13+0xc0], R23 ;  /* 0x0000c0170d007388 */ /* 0x000fe80000000800 */
[----:B------:R-:W-:Y:S04]  /*0650*/  STS [R13], R26 ;  /* 0x0000001a0d007388 */ /* 0x000fe80000000800 */
[----:B------:R-:W-:Y:S01]  /*0660*/  STS [R13+0xe0], R25 ;  /* 0x0000e0190d007388 */ /* 0x000fe20000000800 */
[----:B------:R-:W-:Y:S06]  /*0670*/  BAR.SYNC.DEFER_BLOCKING 0x0 ;  /* 0x0000000000007b1d */ /* 0x000fec0000010000 */
[----:B------:R-:W0:Y:S04]  /*0680*/  LDS.128 R4, [R4] ;  /* 0x0000000004047984 */ /* 0x000e280000000c00 */
[----:B0-----:R0:W-:Y:S02]  /*0690*/  @P1 STG.E.128 desc[UR6][R8.64], R4 ;  /* 0x0000000408001986 */ /* 0x0011e4000c101d06 */
[----:B0-----:R-:W-:Y:S05]  /*06a0*/  @!P0 EXIT ;  /* 0x000000000000894d */ /* 0x001fea0003800000 */
[----:B------:R-:W1:Y:S01]  /*06b0*/  LDS.128 R12, [R11+0x800] ;  /* 0x000800000b0c7984 */ /* 0x000e620000000c00 */
[----:B0-----:R-:W-:-:S04]  /*06c0*/  IMAD R5, R0, 0x10, R10 ;  /* 0x0000001000057824 */ /* 0x001fc800078e020a */
[----:B------:R-:W-:-:S05]  /*06d0*/  IMAD.WIDE R2, R5, 0x4, R2 ;  /* 0x0000000405027825 */ /* 0x000fca00078e0202 */
[----:B-1----:R-:W-:Y:S01]  /*06e0*/  STG.E.128 desc[UR6][R2.64], R12 ;  /* 0x0000000c02007986 */ /* 0x002fe2000c101d06 */
[----:B------:R-:W-:Y:S05]  /*06f0*/  EXIT ;  /* 0x000000000000794d */ /* 0x000fea0003800000 */
.L_x_0:
[----:B------:R-:W-:-:S00]  /*0700*/  BRA `(.L_x_0) ;  /* 0xfffffffc00fc7947 */ /* 0x000fc0000383ffff */
[----:B------:R-:W-:-:S00]  /*0710*/  NOP ;  /* 0x0000000000007918 */ /* 0x000fc00000000000 */
        /* <DEDUP_REMOVED lines=14> */
.L_x_1:


//--------------------- .nv.shared.triton_poi_fused_1 --------------------------
	.section	.nv.shared.triton_poi_fused_1,"aw",@nobits
	.sectionflags	@""
	.align	16
	.zero		1024


//--------------------- .nv.constant0.triton_poi_fused_1 --------------------------
	.section	.nv.constant0.triton_poi_fused_1,"a",@progbits
	.sectionflags	@""
	.align	4
.nv.constant0.triton_poi_fused_1:
	.zero		552
